//
// Generated by NVIDIA NVVM Compiler
//
// Compiler Build ID: CL-36424714
// Cuda compilation tools, release 13.0, V13.0.88
// Based on NVVM 20.0.0
//

.version 9.0
.target sm_100
.address_size 64

	// .globl	_Z19multiplyMatricesGPUPdiiS_iiS_

.visible .entry _Z19multiplyMatricesGPUPdiiS_iiS_(
	.param .u64 .ptr .align 1 _Z19multiplyMatricesGPUPdiiS_iiS__param_0,
	.param .u32 _Z19multiplyMatricesGPUPdiiS_iiS__param_1,
	.param .u32 _Z19multiplyMatricesGPUPdiiS_iiS__param_2,
	.param .u64 .ptr .align 1 _Z19multiplyMatricesGPUPdiiS_iiS__param_3,
	.param .u32 _Z19multiplyMatricesGPUPdiiS_iiS__param_4,
	.param .u32 _Z19multiplyMatricesGPUPdiiS_iiS__param_5,
	.param .u64 .ptr .align 1 _Z19multiplyMatricesGPUPdiiS_iiS__param_6
)
{
	.reg .pred 	%p<13>;
	.reg .b32 	%r<41>;
	.reg .b64 	%rd<53>;
	.reg .b64 	%fd<68>;

	ld.param.u64 	%rd7, [_Z19multiplyMatricesGPUPdiiS_iiS__param_0];
	ld.param.u32 	%r18, [_Z19multiplyMatricesGPUPdiiS_iiS__param_1];
	ld.param.u32 	%r20, [_Z19multiplyMatricesGPUPdiiS_iiS__param_2];
	ld.param.u64 	%rd8, [_Z19multiplyMatricesGPUPdiiS_iiS__param_3];
	ld.param.u32 	%r19, [_Z19multiplyMatricesGPUPdiiS_iiS__param_4];
	ld.param.u64 	%rd6, [_Z19multiplyMatricesGPUPdiiS_iiS__param_6];
	cvta.to.global.u64 	%rd1, %rd8;
	cvta.to.global.u64 	%rd2, %rd7;
	mov.u32 	%r21, %ctaid.y;
	mov.u32 	%r22, %ntid.y;
	mov.u32 	%r23, %tid.y;
	mad.lo.s32 	%r1, %r21, %r22, %r23;
	mov.u32 	%r24, %ctaid.x;
	mov.u32 	%r25, %ntid.x;
	mov.u32 	%r26, %tid.x;
	mad.lo.s32 	%r2, %r24, %r25, %r26;
	setp.ge.s32 	%p1, %r1, %r20;
	setp.ge.s32 	%p2, %r2, %r19;
	or.pred  	%p3, %p1, %p2;
	@%p3 bra 	$L__BB0_14;
	setp.lt.s32 	%p4, %r18, 1;
	mov.f64 	%fd67, 0d0000000000000000;
	@%p4 bra 	$L__BB0_13;
	mul.lo.s32 	%r3, %r18, %r1;
	and.b32  	%r4, %r18, 7;
	setp.lt.u32 	%p5, %r18, 8;
	mov.f64 	%fd67, 0d0000000000000000;
	mov.b32 	%r39, 0;
	@%p5 bra 	$L__BB0_5;
	and.b32  	%r39, %r18, 2147483640;
	neg.s32 	%r37, %r39;
	shl.b32 	%r7, %r19, 3;
	mul.wide.u32 	%rd9, %r3, 8;
	add.s64 	%rd10, %rd9, %rd2;
	add.s64 	%rd52, %rd10, 32;
	mov.f64 	%fd67, 0d0000000000000000;
	mul.wide.s32 	%rd13, %r19, 8;
	mov.u32 	%r36, %r2;
$L__BB0_4:
	.pragma "nounroll";
	ld.global.f64 	%fd17, [%rd52+-32];
	mul.wide.s32 	%rd11, %r36, 8;
	add.s64 	%rd12, %rd1, %rd11;
	ld.global.f64 	%fd18, [%rd12];
	fma.rn.f64 	%fd19, %fd17, %fd18, %fd67;
	ld.global.f64 	%fd20, [%rd52+-24];
	add.s64 	%rd14, %rd12, %rd13;
	ld.global.f64 	%fd21, [%rd14];
	fma.rn.f64 	%fd22, %fd20, %fd21, %fd19;
	ld.global.f64 	%fd23, [%rd52+-16];
	add.s64 	%rd15, %rd14, %rd13;
	ld.global.f64 	%fd24, [%rd15];
	fma.rn.f64 	%fd25, %fd23, %fd24, %fd22;
	ld.global.f64 	%fd26, [%rd52+-8];
	add.s64 	%rd16, %rd15, %rd13;
	ld.global.f64 	%fd27, [%rd16];
	fma.rn.f64 	%fd28, %fd26, %fd27, %fd25;
	ld.global.f64 	%fd29, [%rd52];
	add.s64 	%rd17, %rd16, %rd13;
	ld.global.f64 	%fd30, [%rd17];
	fma.rn.f64 	%fd31, %fd29, %fd30, %fd28;
	ld.global.f64 	%fd32, [%rd52+8];
	add.s64 	%rd18, %rd17, %rd13;
	ld.global.f64 	%fd33, [%rd18];
	fma.rn.f64 	%fd34, %fd32, %fd33, %fd31;
	ld.global.f64 	%fd35, [%rd52+16];
	add.s64 	%rd19, %rd18, %rd13;
	ld.global.f64 	%fd36, [%rd19];
	fma.rn.f64 	%fd37, %fd35, %fd36, %fd34;
	ld.global.f64 	%fd38, [%rd52+24];
	add.s64 	%rd20, %rd19, %rd13;
	ld.global.f64 	%fd39, [%rd20];
	fma.rn.f64 	%fd67, %fd38, %fd39, %fd37;
	add.s32 	%r37, %r37, 8;
	add.s32 	%r36, %r36, %r7;
	add.s64 	%rd52, %rd52, 64;
	setp.ne.s32 	%p6, %r37, 0;
	@%p6 bra 	$L__BB0_4;
$L__BB0_5:
	setp.eq.s32 	%p7, %r4, 0;
	@%p7 bra 	$L__BB0_13;
	and.b32  	%r13, %r18, 3;
	setp.lt.u32 	%p8, %r4, 4;
	@%p8 bra 	$L__BB0_8;
	add.s32 	%r28, %r39, %r3;
	mul.wide.u32 	%rd21, %r28, 8;
	add.s64 	%rd22, %rd2, %rd21;
	ld.global.f64 	%fd41, [%rd22];
	mad.lo.s32 	%r29, %r39, %r19, %r2;
	mul.wide.s32 	%rd23, %r29, 8;
	add.s64 	%rd24, %rd1, %rd23;
	ld.global.f64 	%fd42, [%rd24];
	fma.rn.f64 	%fd43, %fd41, %fd42, %fd67;
	cvt.u64.u32 	%rd25, %r3;
	cvt.u64.u32 	%rd26, %r39;
	add.s64 	%rd27, %rd26, %rd25;
	shl.b64 	%rd28, %rd27, 3;
	add.s64 	%rd29, %rd2, %rd28;
	ld.global.f64 	%fd44, [%rd29+8];
	mul.wide.s32 	%rd30, %r19, 8;
	add.s64 	%rd31, %rd24, %rd30;
	ld.global.f64 	%fd45, [%rd31];
	fma.rn.f64 	%fd46, %fd44, %fd45, %fd43;
	ld.global.f64 	%fd47, [%rd29+16];
	add.s64 	%rd32, %rd31, %rd30;
	ld.global.f64 	%fd48, [%rd32];
	fma.rn.f64 	%fd49, %fd47, %fd48, %fd46;
	ld.global.f64 	%fd50, [%rd29+24];
	add.s64 	%rd33, %rd32, %rd30;
	ld.global.f64 	%fd51, [%rd33];
	fma.rn.f64 	%fd67, %fd50, %fd51, %fd49;
	add.s32 	%r39, %r39, 4;
$L__BB0_8:
	setp.eq.s32 	%p9, %r13, 0;
	@%p9 bra 	$L__BB0_13;
	setp.eq.s32 	%p10, %r13, 1;
	@%p10 bra 	$L__BB0_11;
	add.s32 	%r30, %r39, %r3;
	mul.wide.u32 	%rd34, %r30, 8;
	add.s64 	%rd35, %rd2, %rd34;
	ld.global.f64 	%fd53, [%rd35];
	mad.lo.s32 	%r31, %r39, %r19, %r2;
	mul.wide.s32 	%rd36, %r31, 8;
	add.s64 	%rd37, %rd1, %rd36;
	ld.global.f64 	%fd54, [%rd37];
	fma.rn.f64 	%fd55, %fd53, %fd54, %fd67;
	cvt.u64.u32 	%rd38, %r3;
	cvt.u64.u32 	%rd39, %r39;
	add.s64 	%rd40, %rd39, %rd38;
	shl.b64 	%rd41, %rd40, 3;
	add.s64 	%rd42, %rd2, %rd41;
	ld.global.f64 	%fd56, [%rd42+8];
	mul.wide.s32 	%rd43, %r19, 8;
	add.s64 	%rd44, %rd37, %rd43;
	ld.global.f64 	%fd57, [%rd44];
	fma.rn.f64 	%fd67, %fd56, %fd57, %fd55;
	add.s32 	%r39, %r39, 2;
$L__BB0_11:
	and.b32  	%r32, %r18, 1;
	setp.eq.b32 	%p11, %r32, 1;
	not.pred 	%p12, %p11;
	@%p12 bra 	$L__BB0_13;
	add.s32 	%r33, %r39, %r3;
	mul.wide.u32 	%rd45, %r33, 8;
	add.s64 	%rd46, %rd2, %rd45;
	ld.global.f64 	%fd58, [%rd46];
	mad.lo.s32 	%r34, %r39, %r19, %r2;
	mul.wide.s32 	%rd47, %r34, 8;
	add.s64 	%rd48, %rd1, %rd47;
	ld.global.f64 	%fd59, [%rd48];
	fma.rn.f64 	%fd67, %fd58, %fd59, %fd67;
$L__BB0_13:
	mad.lo.s32 	%r35, %r19, %r1, %r2;
	cvta.to.global.u64 	%rd49, %rd6;
	mul.wide.s32 	%rd50, %r35, 8;
	add.s64 	%rd51, %rd49, %rd50;
	st.global.f64 	[%rd51], %fd67;
$L__BB0_14:
	ret;

}


// ===== COMPILED SASS (sm_100) =====

	.target	sm_100

	.elftype	@"ET_EXEC"


//--------------------- .note.nv.tkinfo           --------------------------
	.section	.note.nv.tkinfo,"",@"SHT_NOTE"
	.sectionflags	@"SHF_NOTE_NV_TKINFO"
	.tkinfo
        /*0018*/ 	.word	0x00000002
        /*0030*/ 	.string	""
        /*0030*/ 	.string	"ptxas"
        /*0030*/ 	.string	"Cuda compilation tools, release 13.0, V13.0.88"
        /*0030*/ 	.string	"Build cuda_13.0.r13.0/compiler.36424714_0"
        /*0030*/ 	.string	"-arch sm_100 -m 64 "



//--------------------- .note.nv.cuinfo           --------------------------
	.section	.note.nv.cuinfo,"",@"SHT_NOTE"
	.sectionflags	@"SHF_NOTE_NV_CUINFO"
        /*0018*/ 	.short	0x0002
        /*001a*/ 	.short	0x0064
        /*001c*/ 	.short	0x0082
	.zero		2


//--------------------- .nv.info                  --------------------------
	.section	.nv.info,"",@"SHT_CUDA_INFO"
	.align	4


	//----- nvinfo : EIATTR_REGCOUNT
	.align		4
        /*0000*/ 	.byte	0x04, 0x2f
        /*0002*/ 	.short	(.L_1 - .L_0)
	.align		4
.L_0:
        /*0004*/ 	.word	index@(_Z19multiplyMatricesGPUPdiiS_iiS_)
        /*0008*/ 	.word	0x00000020


	//----- nvinfo : EIATTR_FRAME_SIZE
	.align		4
.L_1:
        /*000c*/ 	.byte	0x04, 0x11
        /*000e*/ 	.short	(.L_3 - .L_2)
	.align		4
.L_2:
        /*0010*/ 	.word	index@(_Z19multiplyMatricesGPUPdiiS_iiS_)
        /*0014*/ 	.word	0x00000000


	//----- nvinfo : EIATTR_MIN_STACK_SIZE
	.align		4
.L_3:
        /*0018*/ 	.byte	0x04, 0x12
        /*001a*/ 	.short	(.L_5 - .L_4)
	.align		4
.L_4:
        /*001c*/ 	.word	index@(_Z19multiplyMatricesGPUPdiiS_iiS_)
        /*0020*/ 	.word	0x00000000
.L_5:


//--------------------- .nv.compat                --------------------------
	.section	.nv.compat,"",@"SHT_CUDA_COMPAT_INFO"
	.align	4
        /*0000*/ 	.byte	0x02, 0x09, 0x00, 0x00, 0x02, 0x02, 0x01, 0x00, 0x02, 0x05, 0x05, 0x00, 0x03, 0x07, 0x01, 0x01
        /*0010*/ 	.byte	0x02, 0x03, 0x00, 0x00, 0x02, 0x06, 0x01, 0x00, 0x04, 0x0b, 0x08, 0x00, 0x01, 0x00, 0x00, 0x00
        /*0020*/ 	.byte	0x00, 0x00, 0x00, 0x00


//--------------------- .nv.info._Z19multiplyMatricesGPUPdiiS_iiS_ --------------------------
	.section	.nv.info._Z19multiplyMatricesGPUPdiiS_iiS_,"",@"SHT_CUDA_INFO"
	.sectionflags	@""
	.align	4


	//----- nvinfo : EIATTR_CUDA_API_VERSION
	.align		4
        /*0000*/ 	.byte	0x04, 0x37
        /*0002*/ 	.short	(.L_7 - .L_6)
.L_6:
        /*0004*/ 	.word	0x00000082


	//----- nvinfo : EIATTR_KPARAM_INFO
	.align		4
.L_7:
        /*0008*/ 	.byte	0x04, 0x17
        /*000a*/ 	.short	(.L_9 - .L_8)
.L_8:
        /*000c*/ 	.word	0x00000000
        /*0010*/ 	.short	0x0006
        /*0012*/ 	.short	0x0020
        /*0014*/ 	.byte	0x00, 0xf5, 0x21, 0x00


	//----- nvinfo : EIATTR_KPARAM_INFO
	.align		4
.L_9:
        /*0018*/ 	.byte	0x04, 0x17
        /*001a*/ 	.short	(.L_11 - .L_10)
.L_10:
        /*001c*/ 	.word	0x00000000
        /*0020*/ 	.short	0x0005
        /*0022*/ 	.short	0x001c
        /*0024*/ 	.byte	0x00, 0xf0, 0x11, 0x00


	//----- nvinfo : EIATTR_KPARAM_INFO
	.align		4
.L_11:
        /*0028*/ 	.byte	0x04, 0x17
        /*002a*/ 	.short	(.L_13 - .L_12)
.L_12:
        /*002c*/ 	.word	0x00000000
        /*0030*/ 	.short	0x0004
        /*0032*/ 	.short	0x0018
        /*0034*/ 	.byte	0x00, 0xf0, 0x11, 0x00


	//----- nvinfo : EIATTR_KPARAM_INFO
	.align		4
.L_13:
        /*0038*/ 	.byte	0x04, 0x17
        /*003a*/ 	.short	(.L_15 - .L_14)
.L_14:
        /*003c*/ 	.word	0x00000000
        /*0040*/ 	.short	0x0003
        /*0042*/ 	.short	0x0010
        /*0044*/ 	.byte	0x00, 0xf5, 0x21, 0x00


	//----- nvinfo : EIATTR_KPARAM_INFO
	.align		4
.L_15:
        /*0048*/ 	.byte	0x04, 0x17
        /*004a*/ 	.short	(.L_17 - .L_16)
.L_16:
        /*004c*/ 	.word	0x00000000
        /*0050*/ 	.short	0x0002
        /*0052*/ 	.short	0x000c
        /*0054*/ 	.byte	0x00, 0xf0, 0x11, 0x00


	//----- nvinfo : EIATTR_KPARAM_INFO
	.align		4
.L_17:
        /*0058*/ 	.byte	0x04, 0x17
        /*005a*/ 	.short	(.L_19 - .L_18)
.L_18:
        /*005c*/ 	.word	0x00000000
        /*0060*/ 	.short	0x0001
        /*0062*/ 	.short	0x0008
        /*0064*/ 	.byte	0x00, 0xf0, 0x11, 0x00


	//----- nvinfo : EIATTR_KPARAM_INFO
	.align		4
.L_19:
        /*0068*/ 	.byte	0x04, 0x17
        /*006a*/ 	.short	(.L_21 - .L_20)
.L_20:
        /*006c*/ 	.word	0x00000000
        /*0070*/ 	.short	0x0000
        /*0072*/ 	.short	0x0000
        /*0074*/ 	.byte	0x00, 0xf5, 0x21, 0x00


	//----- nvinfo : EIATTR_SPARSE_MMA_MASK
	.align		4
.L_21:
        /*0078*/ 	.byte	0x03, 0x50
        /*007a*/ 	.short	0x0000


	//----- nvinfo : EIATTR_MAXREG_COUNT
	.align		4
        /*007c*/ 	.byte	0x03, 0x1b
        /*007e*/ 	.short	0x00ff


	//----- nvinfo : EIATTR_MERCURY_ISA_VERSION
	.align		4
        /*0080*/ 	.byte	0x03, 0x5f
        /*0082*/ 	.short	0x0101


	//----- nvinfo : EIATTR_VRC_CTA_INIT_COUNT
	.align		4
        /*0084*/ 	.byte	0x02, 0x4a
	.zero		1
	.zero		1


	//----- nvinfo : EIATTR_EXIT_INSTR_OFFSETS
	.align		4
        /*0088*/ 	.byte	0x04, 0x1c
        /*008a*/ 	.short	(.L_23 - .L_22)


	//   ....[0]....
.L_22:
        /*008c*/ 	.word	0x000000d0


	//   ....[1]....
        /*0090*/ 	.word	0x000008f0


	//----- nvinfo : EIATTR_CBANK_PARAM_SIZE
	.align		4
.L_23:
        /*0094*/ 	.byte	0x03, 0x19
        /*0096*/ 	.short	0x0028


	//----- nvinfo : EIATTR_PARAM_CBANK
	.align		4
        /*0098*/ 	.byte	0x04, 0x0a
        /*009a*/ 	.short	(.L_25 - .L_24)
	.align		4
.L_24:
        /*009c*/ 	.word	index@(.nv.constant0._Z19multiplyMatricesGPUPdiiS_iiS_)
        /*00a0*/ 	.short	0x0380
        /*00a2*/ 	.short	0x0028


	//----- nvinfo : EIATTR_SW_WAR
	.align		4
.L_25:
        /*00a4*/ 	.byte	0x04, 0x36
        /*00a6*/ 	.short	(.L_27 - .L_26)
.L_26:
        /*00a8*/ 	.word	0x00000008
.L_27:


//--------------------- .nv.callgraph             --------------------------
	.section	.nv.callgraph,"",@"SHT_CUDA_CALLGRAPH"
	.align	4
	.sectionentsize	8
	.align		4
        /*0000*/ 	.word	0x00000000
	.align		4
        /*0004*/ 	.word	0xffffffff
	.align		4
        /*0008*/ 	.word	0x00000000
	.align		4
        /*000c*/ 	.word	0xfffffffe
	.align		4
        /*0010*/ 	.word	0x00000000
	.align		4
        /*0014*/ 	.word	0xfffffffd
	.align		4
        /*0018*/ 	.word	0x00000000
	.align		4
        /*001c*/ 	.word	0xfffffffc


//--------------------- .text._Z19multiplyMatricesGPUPdiiS_iiS_ --------------------------
	.section	.text._Z19multiplyMatricesGPUPdiiS_iiS_,"ax",@progbits
	.align	128
        .global         _Z19multiplyMatricesGPUPdiiS_iiS_
        .type           _Z19multiplyMatricesGPUPdiiS_iiS_,@function
        .size           _Z19multiplyMatricesGPUPdiiS_iiS_,(.L_x_5 - _Z19multiplyMatricesGPUPdiiS_iiS_)
        .other          _Z19multiplyMatricesGPUPdiiS_iiS_,@"STO_CUDA_ENTRY STV_DEFAULT"
_Z19multiplyMatricesGPUPdiiS_iiS_:
.text._Z19multiplyMatricesGPUPdiiS_iiS_:
[----:B------:R-:W-:Y:S01]  /*0000*/  LDC R1, c[0x0][0x37c] ;  /* 0x0000df00ff017b82 */ /* 0x000fe20000000800 */
[----:B------:R-:W0:Y:S07]  /*0010*/  S2R R4, SR_TID.X ;  /* 0x0000000000047919 */ /* 0x000e2e0000002100 */
[----:B------:R-:W1:Y:S01]  /*0020*/  LDC R2, c[0x0][0x364] ;  /* 0x0000d900ff027b82 */ /* 0x000e620000000800 */
[----:B------:R-:W2:Y:S01]  /*0030*/  LDCU UR6, c[0x0][0x38c] ;  /* 0x00007180ff0677ac */ /* 0x000ea20008000800 */
[----:B------:R-:W1:Y:S06]  /*0040*/  S2R R5, SR_TID.Y ;  /* 0x0000000000057919 */ /* 0x000e6c0000002200 */
[----:B------:R-:W0:Y:S08]  /*0050*/  S2UR UR5, SR_CTAID.X ;  /* 0x00000000000579c3 */ /* 0x000e300000002500 */
[----:B------:R-:W0:Y:S08]  /*0060*/  LDC R3, c[0x0][0x360] ;  /* 0x0000d800ff037b82 */ /* 0x000e300000000800 */
[----:B------:R-:W1:Y:S08]  /*0070*/  S2UR UR4, SR_CTAID.Y ;  /* 0x00000000000479c3 */ /* 0x000e700000002600 */
[----:B------:R-:W3:Y:S01]  /*0080*/  LDC R0, c[0x0][0x398] ;  /* 0x0000e600ff007b82 */ /* 0x000ee20000000800 */
[----:B0-----:R-:W-:-:S02]  /*0090*/  IMAD R3, R3, UR5, R4 ;  /* 0x0000000503037c24 */ /* 0x001fc4000f8e0204 */
[----:B-1----:R-:W-:-:S03]  /*00a0*/  IMAD R2, R2, UR4, R5 ;  /* 0x0000000402027c24 */ /* 0x002fc6000f8e0205 */
[----:B---3--:R-:W-:-:S04]  /*00b0*/  ISETP.GE.AND P0, PT, R3, R0, PT ;  /* 0x000000000300720c */ /* 0x008fc80003f06270 */
[----:B--2---:R-:W-:-:S13]  /*00c0*/  ISETP.GE.OR P0, PT, R2, UR6, P0 ;  /* 0x0000000602007c0c */ /* 0x004fda0008706670 */
[----:B------:R-:W-:Y:S05]  /*00d0*/  @P0 EXIT ;  /* 0x000000000000094d */ /* 0x000fea0003800000 */
[----:B------:R-:W0:Y:S01]  /*00e0*/  LDC R5, c[0x0][0x388] ;  /* 0x0000e200ff057b82 */ /* 0x000e220000000800 */
[----:B------:R-:W1:Y:S01]  /*00f0*/  LDCU.64 UR4, c[0x0][0x358] ;  /* 0x00006b00ff0477ac */ /* 0x000e620008000a00 */
[----:B------:R-:W-:Y:S02]  /*0100*/  CS2R R18, SRZ ;  /* 0x0000000000127805 */ /* 0x000fe4000001ff00 */
[----:B0-----:R-:W-:-:S13]  /*0110*/  ISETP.GE.AND P0, PT, R5, 0x1, PT ;  /* 0x000000010500780c */ /* 0x001fda0003f06270 */
[----:B-1----:R-:W-:Y:S05]  /*0120*/  @!P0 BRA `(.L_x_0) ;  /* 0x0000000400e08947 */ /* 0x002fea0003800000 */
[C---:B------:R-:W-:Y:S01]  /*0130*/  ISETP.GE.U32.AND P1, PT, R5.reuse, 0x8, PT ;  /* 0x000000080500780c */ /* 0x040fe20003f26070 */
[----:B------:R-:W-:Y:S01]  /*0140*/  HFMA2 R7, -RZ, RZ, 0, 0 ;  /* 0x00000000ff077431 */ /* 0x000fe200000001ff */
[----:B------:R-:W-:Y:S01]  /*0150*/  LOP3.LUT R4, R5, 0x7, RZ, 0xc0, !PT ;  /* 0x0000000705047812 */ /* 0x000fe200078ec0ff */
[----:B------:R-:W-:Y:S01]  /*0160*/  IMAD R6, R2, R5, RZ ;  /* 0x0000000502067224 */ /* 0x000fe200078e02ff */
[----:B------:R-:W-:Y:S02]  /*0170*/  CS2R R18, SRZ ;  /* 0x0000000000127805 */ /* 0x000fe4000001ff00 */
[----:B------:R-:W-:-:S07]  /*0180*/  ISETP.NE.AND P0, PT, R4, RZ, PT ;  /* 0x000000ff0400720c */ /* 0x000fce0003f05270 */
[----:B------:R-:W-:Y:S06]  /*0190*/  @!P1 BRA `(.L_x_1) ;  /* 0x0000000000c49947 */ /* 0x000fec0003800000 */
[----:B------:R-:W0:Y:S01]  /*01a0*/  LDC.64 R8, c[0x0][0x380] ;  /* 0x0000e000ff087b82 */ /* 0x000e220000000a00 */
[----:B------:R-:W-:Y:S01]  /*01b0*/  LOP3.LUT R7, R5, 0x7ffffff8, RZ, 0xc0, !PT ;  /* 0x7ffffff805077812 */ /* 0x000fe200078ec0ff */
[----:B------:R-:W-:Y:S01]  /*01c0*/  IMAD.MOV.U32 R27, RZ, RZ, R3 ;  /* 0x000000ffff1b7224 */ /* 0x000fe200078e0003 */
[----:B------:R-:W-:-:S03]  /*01d0*/  CS2R R18, SRZ ;  /* 0x0000000000127805 */ /* 0x000fc6000001ff00 */
[----:B------:R-:W-:Y:S02]  /*01e0*/  IMAD.MOV R26, RZ, RZ, -R7 ;  /* 0x000000ffff1a7224 */ /* 0x000fe400078e0a07 */
[----:B0-----:R-:W-:-:S03]  /*01f0*/  IMAD.WIDE.U32 R8, R6, 0x8, R8 ;  /* 0x0000000806087825 */ /* 0x001fc600078e0008 */
[----:B------:R-:W-:-:S04]  /*0200*/  IADD3 R10, P1, PT, R8, 0x20, RZ ;  /* 0x00000020080a7810 */ /* 0x000fc80007f3e0ff */
[----:B------:R-:W-:-:S09]  /*0210*/  IADD3.X R11, PT, PT, RZ, R9, RZ, P1, !PT ;  /* 0x00000009ff0b7210 */ /* 0x000fd20000ffe4ff */
.L_x_2:
[----:B------:R-:W0:Y:S01]  /*0220*/  LDC.64 R22, c[0x0][0x390] ;  /* 0x0000e400ff167b82 */ /* 0x000e220000000a00 */
[----:B------:R-:W-:Y:S01]  /*0230*/  MOV R8, R10 ;  /* 0x0000000a00087202 */ /* 0x000fe20000000f00 */
[----:B------:R-:W-:-:S05]  /*0240*/  IMAD.MOV.U32 R9, RZ, RZ, R11 ;  /* 0x000000ffff097224 */ /* 0x000fca00078e000b */
[----:B------:R-:W2:Y:S04]  /*0250*/  LDG.E.64 R14, desc[UR4][R8.64+-0x20] ;  /* 0xffffe004080e7981 */ /* 0x000ea8000c1e1b00 */
[----:B------:R-:W3:Y:S01]  /*0260*/  LDG.E.64 R10, desc[UR4][R8.64+-0x18] ;  /* 0xffffe804080a7981 */ /* 0x000ee2000c1e1b00 */
[----:B0-----:R-:W-:-:S05]  /*0270*/  IMAD.WIDE R22, R27, 0x8, R22 ;  /* 0x000000081b167825 */ /* 0x001fca00078e0216 */
[----:B------:R-:W2:Y:S01]  /*0280*/  LDG.E.64 R12, desc[UR4][R22.64] ;  /* 0x00000004160c7981 */ /* 0x000ea2000c1e1b00 */
[----:B------:R-:W-:-:S05]  /*0290*/  IMAD.WIDE R28, R0, 0x8, R22 ;  /* 0x00000008001c7825 */ /* 0x000fca00078e0216 */
[----:B------:R-:W3:Y:S01]  /*02a0*/  LDG.E.64 R16, desc[UR4][R28.64] ;  /* 0x000000041c107981 */ /* 0x000ee2000c1e1b00 */
[C---:B------:R-:W-:Y:S01]  /*02b0*/  IMAD.WIDE R24, R0.reuse, 0x8, R28 ;  /* 0x0000000800187825 */ /* 0x040fe200078e021c */
[----:B--2---:R-:W-:Y:S02]  /*02c0*/  DFMA R18, R14, R12, R18 ;  /* 0x0000000c0e12722b */ /* 0x004fe40000000012 */
[----:B------:R-:W2:Y:S04]  /*02d0*/  LDG.E.64 R14, desc[UR4][R8.64+-0x10] ;  /* 0xfffff004080e7981 */ /* 0x000ea8000c1e1b00 */
[----:B------:R-:W2:Y:S01]  /*02e0*/  LDG.E.64 R12, desc[UR4][R24.64] ;  /* 0x00000004180c7981 */ /* 0x000ea2000c1e1b00 */
[----:B------:R-:W-:Y:S01]  /*02f0*/  IMAD.WIDE R20, R0, 0x8, R24 ;  /* 0x0000000800147825 */ /* 0x000fe200078e0218 */
[----:B---3--:R-:W-:-:S02]  /*0300*/  DFMA R16, R10, R16, R18 ;  /* 0x000000100a10722b */ /* 0x008fc40000000012 */
[----:B------:R-:W3:Y:S04]  /*0310*/  LDG.E.64 R10, desc[UR4][R8.64+-0x8] ;  /* 0xfffff804080a7981 */ /* 0x000ee8000c1e1b00 */
        /* <DEDUP_REMOVED lines=9> */
[----:B------:R-:W-:-:S03]  /*03b0*/  IMAD.WIDE R24, R0, 0x8, R28 ;  /* 0x0000000800187825 */ /* 0x000fc600078e021c */
[----:B------:R-:W4:Y:S01]  /*03c0*/  LDG.E.64 R22, desc[UR4][R8.64+0x18] ;  /* 0x0000180408167981 */ /* 0x000f22000c1e1b00 */
[----:B------:R-:W-:-:S06]  /*03d0*/  IMAD.WIDE R20, R0, 0x8, R24 ;  /* 0x0000000800147825 */ /* 0x000fcc00078e0218 */
[----:B------:R-:W4:Y:S01]  /*03e0*/  LDG.E.64 R20, desc[UR4][R20.64] ;  /* 0x0000000414147981 */ /* 0x000f22000c1e1b00 */
[----:B--2---:R-:W-:-:S03]  /*03f0*/  DFMA R14, R16, R14, R18 ;  /* 0x0000000e100e722b */ /* 0x004fc60000000012 */
[----:B------:R-:W2:Y:S04]  /*0400*/  LDG.E.64 R16, desc[UR4][R8.64+0x10] ;  /* 0x0000100408107981 */ /* 0x000ea8000c1e1b00 */
[----:B------:R-:W2:Y:S01]  /*0410*/  LDG.E.64 R18, desc[UR4][R24.64] ;  /* 0x0000000418127981 */ /* 0x000ea2000c1e1b00 */
[----:B------:R-:W-:Y:S01]  /*0420*/  IADD3 R26, PT, PT, R26, 0x8, RZ ;  /* 0x000000081a1a7810 */ /* 0x000fe20007ffe0ff */
[----:B---3--:R-:W-:-:S03]  /*0430*/  DFMA R10, R10, R12, R14 ;  /* 0x0000000c0a0a722b */ /* 0x008fc6000000000e */
[----:B------:R-:W-:Y:S02]  /*0440*/  ISETP.NE.AND P1, PT, R26, RZ, PT ;  /* 0x000000ff1a00720c */ /* 0x000fe40003f25270 */
[----:B------:R-:W-:-:S03]  /*0450*/  LEA R27, R0, R27, 0x3 ;  /* 0x0000001b001b7211 */ /* 0x000fc600078e18ff */
[----:B--2---:R-:W-:Y:S01]  /*0460*/  DFMA R18, R16, R18, R10 ;  /* 0x000000121012722b */ /* 0x004fe2000000000a */
[----:B------:R-:W-:-:S07]  /*0470*/  IADD3 R10, P2, PT, R8, 0x40, RZ ;  /* 0x00000040080a7810 */ /* 0x000fce0007f5e0ff */
[----:B----4-:R-:W-:Y:S01]  /*0480*/  DFMA R18, R22, R20, R18 ;  /* 0x000000141612722b */ /* 0x010fe20000000012 */
[----:B------:R-:W-:Y:S01]  /*0490*/  IMAD.X R11, RZ, RZ, R9, P2 ;  /* 0x000000ffff0b7224 */ /* 0x000fe200010e0609 */
[----:B------:R-:W-:Y:S09]  /*04a0*/  @P1 BRA `(.L_x_2) ;  /* 0xfffffffc005c1947 */ /* 0x000ff2000383ffff */
.L_x_1:
[----:B------:R-:W-:Y:S05]  /*04b0*/  @!P0 BRA `(.L_x_0) ;  /* 0x0000000000fc8947 */ /* 0x000fea0003800000 */
[----:B------:R-:W-:Y:S02]  /*04c0*/  ISETP.GE.U32.AND P1, PT, R4, 0x4, PT ;  /* 0x000000040400780c */ /* 0x000fe40003f26070 */
[----:B------:R-:W-:-:S04]  /*04d0*/  LOP3.LUT R26, R5, 0x3, RZ, 0xc0, !PT ;  /* 0x00000003051a7812 */ /* 0x000fc800078ec0ff */
[----:B------:R-:W-:-:S07]  /*04e0*/  ISETP.NE.AND P0, PT, R26, RZ, PT ;  /* 0x000000ff1a00720c */ /* 0x000fce0003f05270 */
[----:B------:R-:W-:Y:S06]  /*04f0*/  @!P1 BRA `(.L_x_3) ;  /* 0x00000000006c9947 */ /* 0x000fec0003800000 */
[----:B------:R-:W0:Y:S01]  /*0500*/  LDC.64 R24, c[0x0][0x380] ;  /* 0x0000e000ff187b82 */ /* 0x000e220000000a00 */
[----:B------:R-:W1:Y:S01]  /*0510*/  LDCU.64 UR6, c[0x0][0x380] ;  /* 0x00007000ff0677ac */ /* 0x000e620008000a00 */
[C---:B------:R-:W-:Y:S01]  /*0520*/  IMAD.IADD R9, R6.reuse, 0x1, R7 ;  /* 0x0000000106097824 */ /* 0x040fe200078e0207 */
[----:B------:R-:W-:Y:S01]  /*0530*/  IADD3 R4, P1, PT, R6, R7, RZ ;  /* 0x0000000706047210 */ /* 0x000fe20007f3e0ff */
[----:B------:R-:W-:-:S04]  /*0540*/  IMAD R13, R7, R0, R3 ;  /* 0x00000000070d7224 */ /* 0x000fc800078e0203 */
[----:B------:R-:W2:Y:S01]  /*0550*/  LDC.64 R10, c[0x0][0x390] ;  /* 0x0000e400ff0a7b82 */ /* 0x000ea20000000a00 */
[----:B0-----:R-:W-:-:S06]  /*0560*/  IMAD.WIDE.U32 R24, R9, 0x8, R24 ;  /* 0x0000000809187825 */ /* 0x001fcc00078e0018 */
[----:B------:R-:W3:Y:S01]  /*0570*/  LDG.E.64 R24, desc[UR4][R24.64] ;  /* 0x0000000418187981 */ /* 0x000ee2000c1e1b00 */
[----:B--2---:R-:W-:Y:S01]  /*0580*/  IMAD.WIDE R10, R13, 0x8, R10 ;  /* 0x000000080d0a7825 */ /* 0x004fe200078e020a */
[----:B------:R-:W-:Y:S02]  /*0590*/  IADD3.X R13, PT, PT, RZ, RZ, RZ, P1, !PT ;  /* 0x000000ffff0d7210 */ /* 0x000fe40000ffe4ff */
[----:B-1----:R-:W-:Y:S02]  /*05a0*/  LEA R28, P1, R4, UR6, 0x3 ;  /* 0x00000006041c7c11 */ /* 0x002fe4000f8218ff */
[----:B------:R-:W3:Y:S01]  /*05b0*/  LDG.E.64 R8, desc[UR4][R10.64] ;  /* 0x000000040a087981 */ /* 0x000ee2000c1e1b00 */
[----:B------:R-:W-:Y:S01]  /*05c0*/  IMAD.WIDE R14, R0, 0x8, R10 ;  /* 0x00000008000e7825 */ /* 0x000fe200078e020a */
[----:B------:R-:W-:-:S05]  /*05d0*/  LEA.HI.X R29, R4, UR7, R13, 0x3, P1 ;  /* 0x00000007041d7c11 */ /* 0x000fca00088f1c0d */
[----:B------:R-:W2:Y:S01]  /*05e0*/  LDG.E.64 R12, desc[UR4][R28.64+0x8] ;  /* 0x000008041c0c7981 */ /* 0x000ea2000c1e1b00 */
[----:B------:R-:W-:-:S03]  /*05f0*/  IMAD.WIDE R20, R0, 0x8, R14 ;  /* 0x0000000800147825 */ /* 0x000fc600078e020e */
[----:B------:R-:W2:Y:S04]  /*0600*/  LDG.E.64 R10, desc[UR4][R14.64] ;  /* 0x000000040e0a7981 */ /* 0x000ea8000c1e1b00 */
[----:B------:R-:W4:Y:S01]  /*0610*/  LDG.E.64 R16, desc[UR4][R20.64] ;  /* 0x0000000414107981 */ /* 0x000f22000c1e1b00 */
[----:B------:R-:W-:-:S03]  /*0620*/  IMAD.WIDE R22, R0, 0x8, R20 ;  /* 0x0000000800167825 */ /* 0x000fc600078e0214 */
[----:B------:R-:W4:Y:S04]  /*0630*/  LDG.E.64 R14, desc[UR4][R28.64+0x10] ;  /* 0x000010041c0e7981 */ /* 0x000f28000c1e1b00 */
[----:B------:R-:W5:Y:S04]  /*0640*/  LDG.E.64 R20, desc[UR4][R28.64+0x18] ;  /* 0x000018041c147981 */ /* 0x000f68000c1e1b00 */
[----:B------:R-:W5:Y:S01]  /*0650*/  LDG.E.64 R22, desc[UR4][R22.64] ;  /* 0x0000000416167981 */ /* 0x000f62000c1e1b00 */
[----:B------:R-:W-:Y:S01]  /*0660*/  VIADD R7, R7, 0x4 ;  /* 0x0000000407077836 */ /* 0x000fe20000000000 */
[----:B---3--:R-:W-:-:S08]  /*0670*/  DFMA R8, R24, R8, R18 ;  /* 0x000000081808722b */ /* 0x008fd00000000012 */
[----:B--2---:R-:W-:-:S08]  /*0680*/  DFMA R8, R12, R10, R8 ;  /* 0x0000000a0c08722b */ /* 0x004fd00000000008 */
[----:B----4-:R-:W-:-:S08]  /*0690*/  DFMA R8, R14, R16, R8 ;  /* 0x000000100e08722b */ /* 0x010fd00000000008 */
[----:B-----5:R-:W-:-:S11]  /*06a0*/  DFMA R18, R20, R22, R8 ;  /* 0x000000161412722b */ /* 0x020fd60000000008 */
.L_x_3:
[----:B------:R-:W-:Y:S05]  /*06b0*/  @!P0 BRA `(.L_x_0) ;  /* 0x00000000007c8947 */ /* 0x000fea0003800000 */
[----:B------:R-:W-:Y:S02]  /*06c0*/  ISETP.NE.AND P1, PT, R26, 0x1, PT ;  /* 0x000000011a00780c */ /* 0x000fe40003f25270 */
[----:B------:R-:W-:-:S04]  /*06d0*/  LOP3.LUT R5, R5, 0x1, RZ, 0xc0, !PT ;  /* 0x0000000105057812 */ /* 0x000fc800078ec0ff */
[----:B------:R-:W-:-:S07]  /*06e0*/  ISETP.NE.U32.AND P0, PT, R5, 0x1, PT ;  /* 0x000000010500780c */ /* 0x000fce0003f05070 */
[----:B------:R-:W0:Y:S01]  /*06f0*/  @P1 LDC.64 R8, c[0x0][0x380] ;  /* 0x0000e000ff081b82 */ /* 0x000e220000000a00 */
[CC--:B------:R-:W-:Y:S01]  /*0700*/  @P1 IADD3 R13, PT, PT, R6.reuse, R7.reuse, RZ ;  /* 0x00000007060d1210 */ /* 0x0c0fe20007ffe0ff */
[C---:B------:R-:W-:Y:S01]  /*0710*/  @P1 IMAD R17, R7.reuse, R0, R3 ;  /* 0x0000000007111224 */ /* 0x040fe200078e0203 */
[----:B------:R-:W-:Y:S01]  /*0720*/  @P1 IADD3 R16, P2, PT, R6, R7, RZ ;  /* 0x0000000706101210 */ /* 0x000fe20007f5e0ff */
[----:B------:R-:W-:-:S04]  /*0730*/  @P1 VIADD R7, R7, 0x2 ;  /* 0x0000000207071836 */ /* 0x000fc80000000000 */
[----:B------:R-:W1:Y:S08]  /*0740*/  @P1 LDC.64 R20, c[0x0][0x390] ;  /* 0x0000e400ff141b82 */ /* 0x000e700000000a00 */
[----:B------:R-:W2:Y:S08]  /*0750*/  @P1 LDC.64 R14, c[0x0][0x380] ;  /* 0x0000e000ff0e1b82 */ /* 0x000eb00000000a00 */
[----:B------:R-:W3:Y:S01]  /*0760*/  @!P0 LDC.64 R10, c[0x0][0x380] ;  /* 0x0000e000ff0a8b82 */ /* 0x000ee20000000a00 */
[----:B0-----:R-:W-:-:S06]  /*0770*/  @P1 IMAD.WIDE.U32 R12, R13, 0x8, R8 ;  /* 0x000000080d0c1825 */ /* 0x001fcc00078e0008 */
[----:B------:R-:W4:Y:S01]  /*0780*/  @P1 LDG.E.64 R12, desc[UR4][R12.64] ;  /* 0x000000040c0c1981 */ /* 0x000f22000c1e1b00 */
[----:B------:R-:W0:Y:S01]  /*0790*/  @!P0 LDC.64 R4, c[0x0][0x390] ;  /* 0x0000e400ff048b82 */ /* 0x000e220000000a00 */
[----:B-1----:R-:W-:Y:S01]  /*07a0*/  @P1 IMAD.WIDE R20, R17, 0x8, R20 ;  /* 0x0000000811141825 */ /* 0x002fe200078e0214 */
[----:B------:R-:W-:-:S04]  /*07b0*/  @P1 IADD3.X R17, PT, PT, RZ, RZ, RZ, P2, !PT ;  /* 0x000000ffff111210 */ /* 0x000fc800017fe4ff */
[----:B------:R-:W4:Y:S01]  /*07c0*/  @P1 LDG.E.64 R8, desc[UR4][R20.64] ;  /* 0x0000000414081981 */ /* 0x000f22000c1e1b00 */
[----:B--2---:R-:W-:Y:S01]  /*07d0*/  @P1 LEA R14, P2, R16, R14, 0x3 ;  /* 0x0000000e100e1211 */ /* 0x004fe200078418ff */
[----:B------:R-:W-:-:S03]  /*07e0*/  @P1 IMAD.WIDE R22, R0, 0x8, R20 ;  /* 0x0000000800161825 */ /* 0x000fc600078e0214 */
[----:B------:R-:W-:Y:S01]  /*07f0*/  @P1 LEA.HI.X R15, R16, R15, R17, 0x3, P2 ;  /* 0x0000000f100f1211 */ /* 0x000fe200010f1c11 */
[----:B------:R-:W-:Y:S01]  /*0800*/  @!P0 IMAD R25, R7, R0, R3 ;  /* 0x0000000007198224 */ /* 0x000fe200078e0203 */
[----:B------:R-:W-:Y:S02]  /*0810*/  @!P0 IADD3 R17, PT, PT, R6, R7, RZ ;  /* 0x0000000706118210 */ /* 0x000fe40007ffe0ff */
[----:B------:R-:W2:Y:S04]  /*0820*/  @P1 LDG.E.64 R6, desc[UR4][R22.64] ;  /* 0x0000000416061981 */ /* 0x000ea8000c1e1b00 */
[----:B------:R-:W2:Y:S01]  /*0830*/  @P1 LDG.E.64 R14, desc[UR4][R14.64+0x8] ;  /* 0x000008040e0e1981 */ /* 0x000ea2000c1e1b00 */
[----:B---3--:R-:W-:-:S04]  /*0840*/  @!P0 IMAD.WIDE.U32 R10, R17, 0x8, R10 ;  /* 0x00000008110a8825 */ /* 0x008fc800078e000a */
[----:B0-----:R-:W-:Y:S02]  /*0850*/  @!P0 IMAD.WIDE R4, R25, 0x8, R4 ;  /* 0x0000000819048825 */ /* 0x001fe400078e0204 */
[----:B------:R-:W3:Y:S04]  /*0860*/  @!P0 LDG.E.64 R10, desc[UR4][R10.64] ;  /* 0x000000040a0a8981 */ /* 0x000ee8000c1e1b00 */
[----:B------:R-:W3:Y:S01]  /*0870*/  @!P0 LDG.E.64 R4, desc[UR4][R4.64] ;  /* 0x0000000404048981 */ /* 0x000ee2000c1e1b00 */
[----:B----4-:R-:W-:-:S08]  /*0880*/  @P1 DFMA R8, R12, R8, R18 ;  /* 0x000000080c08122b */ /* 0x010fd00000000012 */
[----:B--2---:R-:W-:-:S08]  /*0890*/  @P1 DFMA R18, R14, R6, R8 ;  /* 0x000000060e12122b */ /* 0x004fd00000000008 */
[----:B---3--:R-:W-:-:S11]  /*08a0*/  @!P0 DFMA R18, R10, R4, R18 ;  /* 0x000000040a12822b */ /* 0x008fd60000000012 */
.L_x_0:
[----:B------:R-:W0:Y:S01]  /*08b0*/  LDC.64 R4, c[0x0][0x3a0] ;  /* 0x0000e800ff047b82 */ /* 0x000e220000000a00 */
[----:B------:R-:W-:-:S04]  /*08c0*/  IMAD R3, R2, R0, R3 ;  /* 0x0000000002037224 */ /* 0x000fc800078e0203 */
[----:B0-----:R-:W-:-:S05]  /*08d0*/  IMAD.WIDE R2, R3, 0x8, R4 ;  /* 0x0000000803027825 */ /* 0x001fca00078e0204 */
[----:B------:R-:W-:Y:S01]  /*08e0*/  STG.E.64 desc[UR4][R2.64], R18 ;  /* 0x0000001202007986 */ /* 0x000fe2000c101b04 */
[----:B------:R-:W-:Y:S05]  /*08f0*/  EXIT ;  /* 0x000000000000794d */ /* 0x000fea0003800000 */
.L_x_4:
[----:B------:R-:W-:-:S00]  /*0900*/  BRA `(.L_x_4) ;  /* 0xfffffffc00fc7947 */ /* 0x000fc0000383ffff */
[----:B------:R-:W-:-:S00]  /*0910*/  NOP ;  /* 0x0000000000007918 */ /* 0x000fc00000000000 */
        /* <DEDUP_REMOVED lines=14> */
.L_x_5:


//--------------------- .nv.shared.reserved.0     --------------------------
	.section	.nv.shared.reserved.0,"aw",@nobits
	.weak		__nv_reservedSMEM_offset_0_alias
	.size		__nv_reservedSMEM_offset_0_alias, 0, 64
	.other		__nv_reservedSMEM_offset_0_alias,@"STO_CUDA_RESERVED_SHARED STV_DEFAULT"
__nv_reservedSMEM_offset_0_alias:
	.zero		0
	.zero		64


//--------------------- .nv.constant0._Z19multiplyMatricesGPUPdiiS_iiS_ --------------------------
	.section	.nv.constant0._Z19multiplyMatricesGPUPdiiS_iiS_,"a",@progbits
	.sectionflags	@""
	.align	4
.nv.constant0._Z19multiplyMatricesGPUPdiiS_iiS_:
	.zero		936


//--------------------- SYMBOLS --------------------------

	.type		.nv.reservedSmem.offset0,@object
	.size		.nv.reservedSmem.offset0,0x4
